	.headerflags	@"EF_CUDA_TEXMODE_UNIFIED EF_CUDA_64BIT_ADDRESS EF_CUDA_ACCELERATORS EF_CUDA_SM90 EF_CUDA_VIRTUAL_SM(EF_CUDA_SM90)"
	.elftype	@"ET_EXEC"


//--------------------- .nv.info                  --------------------------
	.section	.nv.info,"",@"SHT_CUDA_INFO"
	.align	4


	//----- nvinfo : EIATTR_REGCOUNT
	.align		4
        /*0000*/ 	.byte	0x04, 0x2f
        /*0002*/ 	.short	(.L_1 - .L_0)
	.align		4
.L_0:
        /*0004*/ 	.word	index@(triton_poi_fused_mul_relu_sub_0)
        /*0008*/ 	.word	0x0000000c


	//----- nvinfo : EIATTR_MIN_STACK_SIZE
	.align		4
.L_1:
        /*000c*/ 	.byte	0x04, 0x12
        /*000e*/ 	.short	(.L_3 - .L_2)
	.align		4
.L_2:
        /*0010*/ 	.word	index@(triton_poi_fused_mul_relu_sub_0)
        /*0014*/ 	.word	0x00000000


	//----- nvinfo : EIATTR_FRAME_SIZE
	.align		4
.L_3:
        /*0018*/ 	.byte	0x04, 0x11
        /*001a*/ 	.short	(.L_5 - .L_4)
	.align		4
.L_4:
        /*001c*/ 	.word	index@(triton_poi_fused_mul_relu_sub_0)
        /*0020*/ 	.word	0x00000000


	//----- nvinfo : EIATTR_MIN_STACK_SIZE
	.align		4
.L_5:
        /*0024*/ 	.byte	0x04, 0x12
        /*0026*/ 	.short	(.L_7 - .L_6)
	.align		4
.L_6:
        /*0028*/ 	.word	index@(triton_poi_fused_mul_relu_sub_0)
        /*002c*/ 	.word	0x00000000
.L_7:


//--------------------- .nv.info.triton_poi_fused_mul_relu_sub_0 --------------------------
	.section	.nv.info.triton_poi_fused_mul_relu_sub_0,"",@"SHT_CUDA_INFO"
	.sectionflags	@""
	.align	4


	//----- nvinfo : EIATTR_CUDA_API_VERSION
	.align		4
        /*0000*/ 	.byte	0x04, 0x37
        /*0002*/ 	.short	(.L_9 - .L_8)
.L_8:
        /*0004*/ 	.word	0x0000007c


	//----- nvinfo : EIATTR_KPARAM_INFO
	.align		4
.L_9:
        /*0008*/ 	.byte	0x04, 0x17
        /*000a*/ 	.short	(.L_11 - .L_10)
.L_10:
        /*000c*/ 	.word	0x00000000
        /*0010*/ 	.short	0x0002
        /*0012*/ 	.short	0x0010
        /*0014*/ 	.byte	0x00, 0xf0, 0x11, 0x00


	//----- nvinfo : EIATTR_KPARAM_INFO
	.align		4
.L_11:
        /*0018*/ 	.byte	0x04, 0x17
        /*001a*/ 	.short	(.L_13 - .L_12)
.L_12:
        /*001c*/ 	.word	0x00000000
        /*0020*/ 	.short	0x0001
        /*0022*/ 	.short	0x0008
        /*0024*/ 	.byte	0x00, 0xf4, 0x21, 0x00


	//----- nvinfo : EIATTR_KPARAM_INFO
	.align		4
.L_13:
        /*0028*/ 	.byte	0x04, 0x17
        /*002a*/ 	.short	(.L_15 - .L_14)
.L_14:
        /*002c*/ 	.word	0x00000000
        /*0030*/ 	.short	0x0000
        /*0032*/ 	.short	0x0000
        /*0034*/ 	.byte	0x00, 0xf4, 0x21, 0x00


	//----- nvinfo : EIATTR_SPARSE_MMA_MASK
	.align		4
.L_15:
        /*0038*/ 	.byte	0x03, 0x50
        /*003a*/ 	.short	0x0000


	//----- nvinfo : EIATTR_MAXREG_COUNT
	.align		4
        /*003c*/ 	.byte	0x03, 0x1b
        /*003e*/ 	.short	0x00ff


	//----- nvinfo : EIATTR_EXIT_INSTR_OFFSETS
	.align		4
        /*0040*/ 	.byte	0x04, 0x1c
        /*0042*/ 	.short	(.L_17 - .L_16)


	//   ....[0]....
.L_16:
        /*0044*/ 	.word	0x00000140


	//   ....[1]....
        /*0048*/ 	.word	0x00000160


	//----- nvinfo : EIATTR_REQNTID
	.align		4
.L_17:
        /*004c*/ 	.byte	0x04, 0x10
        /*004e*/ 	.short	(.L_19 - .L_18)
.L_18:
        /*0050*/ 	.word	0x00000080
        /*0054*/ 	.word	0x00000001
        /*0058*/ 	.word	0x00000001


	//----- nvinfo : EIATTR_CRS_STACK_SIZE
	.align		4
.L_19:
        /*005c*/ 	.byte	0x04, 0x1e
        /*005e*/ 	.short	(.L_21 - .L_20)
.L_20:
        /*0060*/ 	.word	0x00000000


	//----- nvinfo : EIATTR_CBANK_PARAM_SIZE
	.align		4
.L_21:
        /*0064*/ 	.byte	0x03, 0x19
        /*0066*/ 	.short	0x0014


	//----- nvinfo : EIATTR_PARAM_CBANK
	.align		4
        /*0068*/ 	.byte	0x04, 0x0a
        /*006a*/ 	.short	(.L_23 - .L_22)
	.align		4
.L_22:
        /*006c*/ 	.word	index@(.nv.constant0.triton_poi_fused_mul_relu_sub_0)
        /*0070*/ 	.short	0x0210
        /*0072*/ 	.short	0x0014


	//----- nvinfo : EIATTR_SW_WAR
	.align		4
.L_23:
        /*0074*/ 	.byte	0x04, 0x36
        /*0076*/ 	.short	(.L_25 - .L_24)
.L_24:
        /*0078*/ 	.word	0x00000008
.L_25:


//--------------------- .nv.callgraph             --------------------------
	.section	.nv.callgraph,"",@"SHT_CUDA_CALLGRAPH"
	.align	4
	.sectionentsize	8
	.align		4
        /*0000*/ 	.word	0x00000000
	.align		4
        /*0004*/ 	.word	0xffffffff
	.align		4
        /*0008*/ 	.word	0x00000000
	.align		4
        /*000c*/ 	.word	0xfffffffe
	.align		4
        /*0010*/ 	.word	0x00000000
	.align		4
        /*0014*/ 	.word	0xfffffffd
	.align		4
        /*0018*/ 	.word	0x00000000
	.align		4
        /*001c*/ 	.word	0xfffffffc


//--------------------- .text.triton_poi_fused_mul_relu_sub_0 --------------------------
	.section	.text.triton_poi_fused_mul_relu_sub_0,"ax",@progbits
	.align	128
        .global         triton_poi_fused_mul_relu_sub_0
        .type           triton_poi_fused_mul_relu_sub_0,@function
        .size           triton_poi_fused_mul_relu_sub_0,(.L_x_3 - triton_poi_fused_mul_relu_sub_0)
        .other          triton_poi_fused_mul_relu_sub_0,@"STO_CUDA_ENTRY STV_DEFAULT"
triton_poi_fused_mul_relu_sub_0:
.text.triton_poi_fused_mul_relu_sub_0:
[----:B------:R-:W0:Y:S02]  /*0000*/  LDC R1, c[0x0][0x28] ;  /* 0x00000a00ff017b82 */ /* 0x000e240000000800 */
[----:B------:R-:W1:Y:S01]  /*0010*/  S2R R0, SR_TID.X ;  /* 0x0000000000007919 */ /* 0x000e620000002100 */
[----:B------:R-:W2:Y:S01]  /*0020*/  LDC.64 R4, c[0x0][0x218] ;  /* 0x00008600ff047b82 */ /* 0x000ea20000000a00 */
[----:B------:R-:W-:Y:S01]  /*0030*/  ULDC.64 UR4, c[0x0][0x208] ;  /* 0x0000820000047ab9 */ /* 0x000fe20000000a00 */
[----:B------:R-:W-:Y:S01]  /*0040*/  BSSY B0, `(.L_x_0) ;  /* 0x000000a000007945 */ /* 0x000fe20003800000 */
[----:B------:R-:W3:Y:S01]  /*0050*/  S2R R7, SR_CTAID.X ;  /* 0x0000000000077919 */ /* 0x000ee20000002500 */
[----:B------:R-:W-:Y:S01]  /*0060*/  HFMA2.MMA R2, -RZ, RZ, 0, 0 ;  /* 0x00000000ff027435 */ /* 0x000fe200000001ff */
[----:B-1----:R-:W-:-:S04]  /*0070*/  LOP3.LUT R0, R0, 0x7f, RZ, 0xc0, !PT ;  /* 0x0000007f00007812 */ /* 0x002fc800078ec0ff */
[----:B---3--:R-:W-:-:S04]  /*0080*/  LEA R7, R7, R0, 0x7 ;  /* 0x0000000007077211 */ /* 0x008fc800078e38ff */
[----:B------:R-:W-:-:S13]  /*0090*/  ISETP.GE.AND P1, PT, R7, 0x100, PT ;  /* 0x000001000700780c */ /* 0x000fda0003f26270 */
[----:B--2---:R-:W-:Y:S05]  /*00a0*/  @P1 BRA `(.L_x_1) ;  /* 0x00000000000c1947 */ /* 0x004fea0003800000 */
[----:B------:R-:W1:Y:S02]  /*00b0*/  LDC.64 R2, c[0x0][0x210] ;  /* 0x00008400ff027b82 */ /* 0x000e640000000a00 */
[----:B-1----:R-:W-:-:S06]  /*00c0*/  IMAD.WIDE R2, R7, 0x4, R2 ;  /* 0x0000000407027825 */ /* 0x002fcc00078e0202 */
[----:B------:R1:W5:Y:S02]  /*00d0*/  LDG.E R2, desc[UR4][R2.64] ;  /* 0x0000000402027981 */ /* 0x000364000c1e1900 */
.L_x_1:
[----:B------:R-:W-:Y:S05]  /*00e0*/  BSYNC B0 ;  /* 0x0000000000007941 */ /* 0x000fea0003800000 */
.L_x_0:
[----:B-----5:R-:W-:-:S04]  /*00f0*/  FSETP.GEU.AND P0, PT, R2, RZ, PT ;  /* 0x000000ff0200720b */ /* 0x020fc80003f0e000 */
[----:B------:R-:W-:Y:S01]  /*0100*/  FSEL R0, R2, RZ, P0 ;  /* 0x000000ff02007208 */ /* 0x000fe20000000000 */
[----:B-1----:R-:W-:-:S04]  /*0110*/  IMAD.WIDE R2, R7, 0x4, R4 ;  /* 0x0000000407027825 */ /* 0x002fc800078e0204 */
[----:B------:R-:W-:-:S04]  /*0120*/  FMUL R9, R0, 0.89440000057220458984 ;  /* 0x3f64f76600097820 */ /* 0x000fc80000400000 */
[----:B------:R-:W-:Y:S01]  /*0130*/  FFMA R9, R0, R9, -0.44720000028610229492 ;  /* 0xbee4f76600097423 */ /* 0x000fe20000000009 */
[----:B------:R-:W-:Y:S06]  /*0140*/  @P1 EXIT ;  /* 0x000000000000194d */ /* 0x000fec0003800000 */
[----:B------:R-:W-:Y:S01]  /*0150*/  STG.E desc[UR4][R2.64], R9 ;  /* 0x0000000902007986 */ /* 0x000fe2000c101904 */
[----:B------:R-:W-:Y:S05]  /*0160*/  EXIT ;  /* 0x000000000000794d */ /* 0x000fea0003800000 */
.L_x_2:
[----:B------:R-:W-:-:S00]  /*0170*/  BRA `(.L_x_2) ;  /* 0xfffffffc00fc7947 */ /* 0x000fc0000383ffff */
[----:B------:R-:W-:-:S00]  /*0180*/  NOP ;  /* 0x0000000000007918 */ /* 0x000fc00000000000 */
[----:B------:R-:W-:-:S00]  /*0190*/  NOP ;  /* 0x0000000000007918 */ /* 0x000fc00000000000 */
[----:B------:R-:W-:-:S00]  /*01a0*/  NOP ;  /* 0x0000000000007918 */ /* 0x000fc00000000000 */
[----:B------:R-:W-:-:S00]  /*01b0*/  NOP ;  /* 0x0000000000007918 */ /* 0x000fc00000000000 */
[----:B------:R-:W-:-:S00]  /*01c0*/  NOP ;  /* 0x0000000000007918 */ /* 0x000fc00000000000 */
[----:B------:R-:W-:-:S00]  /*01d0*/  NOP ;  /* 0x0000000000007918 */ /* 0x000fc00000000000 */
[----:B------:R-:W-:-:S00]  /*01e0*/  NOP ;  /* 0x0000000000007918 */ /* 0x000fc00000000000 */
[----:B------:R-:W-:-:S00]  /*01f0*/  NOP ;  /* 0x0000000000007918 */ /* 0x000fc00000000000 */
.L_x_3:


//--------------------- .nv.constant0.triton_poi_fused_mul_relu_sub_0 --------------------------
	.section	.nv.constant0.triton_poi_fused_mul_relu_sub_0,"a",@progbits
	.sectionflags	@""
	.align	4
.nv.constant0.triton_poi_fused_mul_relu_sub_0:
	.zero		548
